//
// Generated by NVIDIA NVVM Compiler
//
// Compiler Build ID: CL-36424714
// Cuda compilation tools, release 13.0, V13.0.88
// Based on NVVM 20.0.0
//

.version 9.0
.target sm_100
.address_size 64

	// .globl	_Z8arrayaddPiS_S_

.visible .entry _Z8arrayaddPiS_S_(
	.param .u64 .ptr .align 1 _Z8arrayaddPiS_S__param_0,
	.param .u64 .ptr .align 1 _Z8arrayaddPiS_S__param_1,
	.param .u64 .ptr .align 1 _Z8arrayaddPiS_S__param_2
)
{
	.reg .pred 	%p<2>;
	.reg .b32 	%r<5>;
	.reg .b64 	%rd<11>;

	ld.param.u64 	%rd1, [_Z8arrayaddPiS_S__param_0];
	ld.param.u64 	%rd2, [_Z8arrayaddPiS_S__param_1];
	ld.param.u64 	%rd3, [_Z8arrayaddPiS_S__param_2];
	mov.u32 	%r1, %tid.x;
	setp.gt.u32 	%p1, %r1, 99;
	@%p1 bra 	$L__BB0_2;
	cvta.to.global.u64 	%rd4, %rd1;
	cvta.to.global.u64 	%rd5, %rd2;
	cvta.to.global.u64 	%rd6, %rd3;
	mul.wide.u32 	%rd7, %r1, 4;
	add.s64 	%rd8, %rd4, %rd7;
	ld.global.u32 	%r2, [%rd8];
	add.s64 	%rd9, %rd5, %rd7;
	ld.global.u32 	%r3, [%rd9];
	sub.s32 	%r4, %r2, %r3;
	add.s64 	%rd10, %rd6, %rd7;
	st.global.u32 	[%rd10], %r4;
$L__BB0_2:
	ret;

}


// ===== COMPILED SASS (sm_100) =====

	.target	sm_100

	.elftype	@"ET_EXEC"


//--------------------- .note.nv.tkinfo           --------------------------
	.section	.note.nv.tkinfo,"",@"SHT_NOTE"
	.sectionflags	@"SHF_NOTE_NV_TKINFO"
	.tkinfo
        /*0018*/ 	.word	0x00000002
        /*0030*/ 	.string	""
        /*0030*/ 	.string	"ptxas"
        /*0030*/ 	.string	"Cuda compilation tools, release 13.0, V13.0.88"
        /*0030*/ 	.string	"Build cuda_13.0.r13.0/compiler.36424714_0"
        /*0030*/ 	.string	"-arch sm_100 -m 64 "



//--------------------- .note.nv.cuinfo           --------------------------
	.section	.note.nv.cuinfo,"",@"SHT_NOTE"
	.sectionflags	@"SHF_NOTE_NV_CUINFO"
        /*0018*/ 	.short	0x0002
        /*001a*/ 	.short	0x0064
        /*001c*/ 	.short	0x0082
	.zero		2


//--------------------- .nv.info                  --------------------------
	.section	.nv.info,"",@"SHT_CUDA_INFO"
	.align	4


	//----- nvinfo : EIATTR_REGCOUNT
	.align		4
        /*0000*/ 	.byte	0x04, 0x2f
        /*0002*/ 	.short	(.L_1 - .L_0)
	.align		4
.L_0:
        /*0004*/ 	.word	index@(_Z8arrayaddPiS_S_)
        /*0008*/ 	.word	0x0000000c


	//----- nvinfo : EIATTR_FRAME_SIZE
	.align		4
.L_1:
        /*000c*/ 	.byte	0x04, 0x11
        /*000e*/ 	.short	(.L_3 - .L_2)
	.align		4
.L_2:
        /*0010*/ 	.word	index@(_Z8arrayaddPiS_S_)
        /*0014*/ 	.word	0x00000000


	//----- nvinfo : EIATTR_MIN_STACK_SIZE
	.align		4
.L_3:
        /*0018*/ 	.byte	0x04, 0x12
        /*001a*/ 	.short	(.L_5 - .L_4)
	.align		4
.L_4:
        /*001c*/ 	.word	index@(_Z8arrayaddPiS_S_)
        /*0020*/ 	.word	0x00000000
.L_5:


//--------------------- .nv.compat                --------------------------
	.section	.nv.compat,"",@"SHT_CUDA_COMPAT_INFO"
	.align	4
        /*0000*/ 	.byte	0x02, 0x09, 0x00, 0x00, 0x02, 0x02, 0x01, 0x00, 0x02, 0x05, 0x05, 0x00, 0x03, 0x07, 0x01, 0x01
        /*0010*/ 	.byte	0x02, 0x03, 0x00, 0x00, 0x02, 0x06, 0x01, 0x00, 0x04, 0x0b, 0x08, 0x00, 0x09, 0x00, 0x00, 0x00
        /*0020*/ 	.byte	0x00, 0x00, 0x00, 0x00


//--------------------- .nv.info._Z8arrayaddPiS_S_ --------------------------
	.section	.nv.info._Z8arrayaddPiS_S_,"",@"SHT_CUDA_INFO"
	.sectionflags	@""
	.align	4


	//----- nvinfo : EIATTR_CUDA_API_VERSION
	.align		4
        /*0000*/ 	.byte	0x04, 0x37
        /*0002*/ 	.short	(.L_7 - .L_6)
.L_6:
        /*0004*/ 	.word	0x00000082


	//----- nvinfo : EIATTR_KPARAM_INFO
	.align		4
.L_7:
        /*0008*/ 	.byte	0x04, 0x17
        /*000a*/ 	.short	(.L_9 - .L_8)
.L_8:
        /*000c*/ 	.word	0x00000000
        /*0010*/ 	.short	0x0002
        /*0012*/ 	.short	0x0010
        /*0014*/ 	.byte	0x00, 0xf5, 0x21, 0x00


	//----- nvinfo : EIATTR_KPARAM_INFO
	.align		4
.L_9:
        /*0018*/ 	.byte	0x04, 0x17
        /*001a*/ 	.short	(.L_11 - .L_10)
.L_10:
        /*001c*/ 	.word	0x00000000
        /*0020*/ 	.short	0x0001
        /*0022*/ 	.short	0x0008
        /*0024*/ 	.byte	0x00, 0xf5, 0x21, 0x00


	//----- nvinfo : EIATTR_KPARAM_INFO
	.align		4
.L_11:
        /*0028*/ 	.byte	0x04, 0x17
        /*002a*/ 	.short	(.L_13 - .L_12)
.L_12:
        /*002c*/ 	.word	0x00000000
        /*0030*/ 	.short	0x0000
        /*0032*/ 	.short	0x0000
        /*0034*/ 	.byte	0x00, 0xf5, 0x21, 0x00


	//----- nvinfo : EIATTR_SPARSE_MMA_MASK
	.align		4
.L_13:
        /*0038*/ 	.byte	0x03, 0x50
        /*003a*/ 	.short	0x0000


	//----- nvinfo : EIATTR_MAXREG_COUNT
	.align		4
        /*003c*/ 	.byte	0x03, 0x1b
        /*003e*/ 	.short	0x00ff


	//----- nvinfo : EIATTR_MERCURY_ISA_VERSION
	.align		4
        /*0040*/ 	.byte	0x03, 0x5f
        /*0042*/ 	.short	0x0101


	//----- nvinfo : EIATTR_VRC_CTA_INIT_COUNT
	.align		4
        /*0044*/ 	.byte	0x02, 0x4a
	.zero		1
	.zero		1


	//----- nvinfo : EIATTR_EXIT_INSTR_OFFSETS
	.align		4
        /*0048*/ 	.byte	0x04, 0x1c
        /*004a*/ 	.short	(.L_15 - .L_14)


	//   ....[0]....
.L_14:
        /*004c*/ 	.word	0x00000030


	//   ....[1]....
        /*0050*/ 	.word	0x000000f0


	//----- nvinfo : EIATTR_CBANK_PARAM_SIZE
	.align		4
.L_15:
        /*0054*/ 	.byte	0x03, 0x19
        /*0056*/ 	.short	0x0018


	//----- nvinfo : EIATTR_PARAM_CBANK
	.align		4
        /*0058*/ 	.byte	0x04, 0x0a
        /*005a*/ 	.short	(.L_17 - .L_16)
	.align		4
.L_16:
        /*005c*/ 	.word	index@(.nv.constant0._Z8arrayaddPiS_S_)
        /*0060*/ 	.short	0x0380
        /*0062*/ 	.short	0x0018


	//----- nvinfo : EIATTR_SW_WAR
	.align		4
.L_17:
        /*0064*/ 	.byte	0x04, 0x36
        /*0066*/ 	.short	(.L_19 - .L_18)
.L_18:
        /*0068*/ 	.word	0x00000008
.L_19:


//--------------------- .nv.callgraph             --------------------------
	.section	.nv.callgraph,"",@"SHT_CUDA_CALLGRAPH"
	.align	4
	.sectionentsize	8
	.align		4
        /*0000*/ 	.word	0x00000000
	.align		4
        /*0004*/ 	.word	0xffffffff
	.align		4
        /*0008*/ 	.word	0x00000000
	.align		4
        /*000c*/ 	.word	0xfffffffe
	.align		4
        /*0010*/ 	.word	0x00000000
	.align		4
        /*0014*/ 	.word	0xfffffffd
	.align		4
        /*0018*/ 	.word	0x00000000
	.align		4
        /*001c*/ 	.word	0xfffffffc


//--------------------- .text._Z8arrayaddPiS_S_   --------------------------
	.section	.text._Z8arrayaddPiS_S_,"ax",@progbits
	.align	128
        .global         _Z8arrayaddPiS_S_
        .type           _Z8arrayaddPiS_S_,@function
        .size           _Z8arrayaddPiS_S_,(.L_x_1 - _Z8arrayaddPiS_S_)
        .other          _Z8arrayaddPiS_S_,@"STO_CUDA_ENTRY STV_DEFAULT"
_Z8arrayaddPiS_S_:
.text._Z8arrayaddPiS_S_:
[----:B------:R-:W-:Y:S01]  /*0000*/  LDC R1, c[0x0][0x37c] ;  /* 0x0000df00ff017b82 */ /* 0x000fe20000000800 */
[----:B------:R-:W0:Y:S02]  /*0010*/  S2R R9, SR_TID.X ;  /* 0x0000000000097919 */ /* 0x000e240000002100 */
[----:B0-----:R-:W-:-:S13]  /*0020*/  ISETP.GT.U32.AND P0, PT, R9, 0x63, PT ;  /* 0x000000630900780c */ /* 0x001fda0003f04070 */
[----:B------:R-:W-:Y:S05]  /*0030*/  @P0 EXIT ;  /* 0x000000000000094d */ /* 0x000fea0003800000 */
[----:B------:R-:W0:Y:S01]  /*0040*/  LDC.64 R2, c[0x0][0x380] ;  /* 0x0000e000ff027b82 */ /* 0x000e220000000a00 */
[----:B------:R-:W1:Y:S07]  /*0050*/  LDCU.64 UR4, c[0x0][0x358] ;  /* 0x00006b00ff0477ac */ /* 0x000e6e0008000a00 */
[----:B------:R-:W2:Y:S08]  /*0060*/  LDC.64 R4, c[0x0][0x388] ;  /* 0x0000e200ff047b82 */ /* 0x000eb00000000a00 */
[----:B------:R-:W3:Y:S01]  /*0070*/  LDC.64 R6, c[0x0][0x390] ;  /* 0x0000e400ff067b82 */ /* 0x000ee20000000a00 */
[----:B0-----:R-:W-:-:S06]  /*0080*/  IMAD.WIDE.U32 R2, R9, 0x4, R2 ;  /* 0x0000000409027825 */ /* 0x001fcc00078e0002 */
[----:B-1----:R-:W4:Y:S01]  /*0090*/  LDG.E R2, desc[UR4][R2.64] ;  /* 0x0000000402027981 */ /* 0x002f22000c1e1900 */
[----:B--2---:R-:W-:-:S06]  /*00a0*/  IMAD.WIDE.U32 R4, R9, 0x4, R4 ;  /* 0x0000000409047825 */ /* 0x004fcc00078e0004 */
[----:B------:R-:W4:Y:S01]  /*00b0*/  LDG.E R5, desc[UR4][R4.64] ;  /* 0x0000000404057981 */ /* 0x000f22000c1e1900 */
[----:B---3--:R-:W-:Y:S01]  /*00c0*/  IMAD.WIDE.U32 R6, R9, 0x4, R6 ;  /* 0x0000000409067825 */ /* 0x008fe200078e0006 */
[----:B----4-:R-:W-:-:S05]  /*00d0*/  IADD3 R9, PT, PT, R2, -R5, RZ ;  /* 0x8000000502097210 */ /* 0x010fca0007ffe0ff */
[----:B------:R-:W-:Y:S01]  /*00e0*/  STG.E desc[UR4][R6.64], R9 ;  /* 0x0000000906007986 */ /* 0x000fe2000c101904 */
[----:B------:R-:W-:Y:S05]  /*00f0*/  EXIT ;  /* 0x000000000000794d */ /* 0x000fea0003800000 */
.L_x_0:
[----:B------:R-:W-:-:S00]  /*0100*/  BRA `(.L_x_0) ;  /* 0xfffffffc00fc7947 */ /* 0x000fc0000383ffff */
[----:B------:R-:W-:-:S00]  /*0110*/  NOP ;  /* 0x0000000000007918 */ /* 0x000fc00000000000 */
        /* <DEDUP_REMOVED lines=14> */
.L_x_1:


//--------------------- .nv.shared.reserved.0     --------------------------
	.section	.nv.shared.reserved.0,"aw",@nobits
	.weak		__nv_reservedSMEM_offset_0_alias
	.size		__nv_reservedSMEM_offset_0_alias, 0, 64
	.other		__nv_reservedSMEM_offset_0_alias,@"STO_CUDA_RESERVED_SHARED STV_DEFAULT"
__nv_reservedSMEM_offset_0_alias:
	.zero		0
	.zero		64


//--------------------- .nv.constant0._Z8arrayaddPiS_S_ --------------------------
	.section	.nv.constant0._Z8arrayaddPiS_S_,"a",@progbits
	.sectionflags	@""
	.align	4
.nv.constant0._Z8arrayaddPiS_S_:
	.zero		920


//--------------------- SYMBOLS --------------------------

	.type		.nv.reservedSmem.offset0,@object
	.size		.nv.reservedSmem.offset0,0x4
